//
// Generated by NVIDIA NVVM Compiler
//
// Compiler Build ID: CL-36424714
// Cuda compilation tools, release 13.0, V13.0.88
// Based on NVVM 20.0.0
//

.version 9.0
.target sm_100
.address_size 64

	// .globl	_Z21vector_initializationPfS_S_S_S_S_S_i

.visible .entry _Z21vector_initializationPfS_S_S_S_S_S_i(
	.param .u64 .ptr .align 1 _Z21vector_initializationPfS_S_S_S_S_S_i_param_0,
	.param .u64 .ptr .align 1 _Z21vector_initializationPfS_S_S_S_S_S_i_param_1,
	.param .u64 .ptr .align 1 _Z21vector_initializationPfS_S_S_S_S_S_i_param_2,
	.param .u64 .ptr .align 1 _Z21vector_initializationPfS_S_S_S_S_S_i_param_3,
	.param .u64 .ptr .align 1 _Z21vector_initializationPfS_S_S_S_S_S_i_param_4,
	.param .u64 .ptr .align 1 _Z21vector_initializationPfS_S_S_S_S_S_i_param_5,
	.param .u64 .ptr .align 1 _Z21vector_initializationPfS_S_S_S_S_S_i_param_6,
	.param .u32 _Z21vector_initializationPfS_S_S_S_S_S_i_param_7
)
{
	.reg .pred 	%p<2>;
	.reg .b32 	%r<6>;
	.reg .b32 	%f<10>;
	.reg .b64 	%rd<24>;

	ld.param.u64 	%rd2, [_Z21vector_initializationPfS_S_S_S_S_S_i_param_1];
	ld.param.u64 	%rd3, [_Z21vector_initializationPfS_S_S_S_S_S_i_param_2];
	ld.param.u64 	%rd4, [_Z21vector_initializationPfS_S_S_S_S_S_i_param_3];
	ld.param.u64 	%rd5, [_Z21vector_initializationPfS_S_S_S_S_S_i_param_4];
	ld.param.u64 	%rd6, [_Z21vector_initializationPfS_S_S_S_S_S_i_param_5];
	ld.param.u64 	%rd7, [_Z21vector_initializationPfS_S_S_S_S_S_i_param_6];
	ld.param.u32 	%r2, [_Z21vector_initializationPfS_S_S_S_S_S_i_param_7];
	mov.u32 	%r3, %ntid.x;
	mov.u32 	%r4, %ctaid.x;
	mov.u32 	%r5, %tid.x;
	mad.lo.s32 	%r1, %r3, %r4, %r5;
	setp.ge.s32 	%p1, %r1, %r2;
	@%p1 bra 	$L__BB0_2;
	ld.param.u64 	%rd23, [_Z21vector_initializationPfS_S_S_S_S_S_i_param_0];
	cvta.to.global.u64 	%rd8, %rd23;
	cvta.to.global.u64 	%rd9, %rd2;
	cvta.to.global.u64 	%rd10, %rd3;
	cvta.to.global.u64 	%rd11, %rd4;
	cvta.to.global.u64 	%rd12, %rd5;
	cvta.to.global.u64 	%rd13, %rd6;
	cvta.to.global.u64 	%rd14, %rd7;
	mul.wide.s32 	%rd15, %r1, 4;
	add.s64 	%rd16, %rd8, %rd15;
	ld.global.f32 	%f1, [%rd16];
	add.s64 	%rd17, %rd9, %rd15;
	ld.global.f32 	%f2, [%rd17];
	mul.f32 	%f3, %f1, %f2;
	add.s64 	%rd18, %rd10, %rd15;
	st.global.f32 	[%rd18], %f3;
	ld.global.f32 	%f4, [%rd16];
	add.s64 	%rd19, %rd11, %rd15;
	st.global.f32 	[%rd19], %f4;
	ld.global.f32 	%f5, [%rd17];
	add.s64 	%rd20, %rd12, %rd15;
	st.global.f32 	[%rd20], %f5;
	ld.global.f32 	%f6, [%rd16];
	mul.f32 	%f7, %f6, %f6;
	add.s64 	%rd21, %rd13, %rd15;
	st.global.f32 	[%rd21], %f7;
	ld.global.f32 	%f8, [%rd17];
	mul.f32 	%f9, %f8, %f8;
	add.s64 	%rd22, %rd14, %rd15;
	st.global.f32 	[%rd22], %f9;
$L__BB0_2:
	ret;

}
	// .globl	_Z9squareErrPfS_S_ffi
.visible .entry _Z9squareErrPfS_S_ffi(
	.param .u64 .ptr .align 1 _Z9squareErrPfS_S_ffi_param_0,
	.param .u64 .ptr .align 1 _Z9squareErrPfS_S_ffi_param_1,
	.param .u64 .ptr .align 1 _Z9squareErrPfS_S_ffi_param_2,
	.param .f32 _Z9squareErrPfS_S_ffi_param_3,
	.param .f32 _Z9squareErrPfS_S_ffi_param_4,
	.param .u32 _Z9squareErrPfS_S_ffi_param_5
)
{
	.reg .pred 	%p<2>;
	.reg .b32 	%r<6>;
	.reg .b32 	%f<8>;
	.reg .b64 	%rd<11>;

	ld.param.u64 	%rd1, [_Z9squareErrPfS_S_ffi_param_0];
	ld.param.u64 	%rd2, [_Z9squareErrPfS_S_ffi_param_1];
	ld.param.u64 	%rd3, [_Z9squareErrPfS_S_ffi_param_2];
	ld.param.f32 	%f1, [_Z9squareErrPfS_S_ffi_param_3];
	ld.param.f32 	%f2, [_Z9squareErrPfS_S_ffi_param_4];
	ld.param.u32 	%r2, [_Z9squareErrPfS_S_ffi_param_5];
	mov.u32 	%r3, %ntid.x;
	mov.u32 	%r4, %ctaid.x;
	mov.u32 	%r5, %tid.x;
	mad.lo.s32 	%r1, %r3, %r4, %r5;
	setp.ge.s32 	%p1, %r1, %r2;
	@%p1 bra 	$L__BB1_2;
	cvta.to.global.u64 	%rd4, %rd1;
	cvta.to.global.u64 	%rd5, %rd2;
	cvta.to.global.u64 	%rd6, %rd3;
	mul.wide.s32 	%rd7, %r1, 4;
	add.s64 	%rd8, %rd4, %rd7;
	ld.global.f32 	%f3, [%rd8];
	fma.rn.f32 	%f4, %f1, %f3, %f2;
	add.s64 	%rd9, %rd5, %rd7;
	ld.global.f32 	%f5, [%rd9];
	sub.f32 	%f6, %f4, %f5;
	mul.f32 	%f7, %f6, %f6;
	add.s64 	%rd10, %rd6, %rd7;
	st.global.f32 	[%rd10], %f7;
$L__BB1_2:
	ret;

}


// ===== COMPILED SASS (sm_100) =====

	.target	sm_100

	.elftype	@"ET_EXEC"


//--------------------- .note.nv.tkinfo           --------------------------
	.section	.note.nv.tkinfo,"",@"SHT_NOTE"
	.sectionflags	@"SHF_NOTE_NV_TKINFO"
	.tkinfo
        /*0018*/ 	.word	0x00000002
        /*0030*/ 	.string	""
        /*0030*/ 	.string	"ptxas"
        /*0030*/ 	.string	"Cuda compilation tools, release 13.0, V13.0.88"
        /*0030*/ 	.string	"Build cuda_13.0.r13.0/compiler.36424714_0"
        /*0030*/ 	.string	"-arch sm_100 -m 64 "



//--------------------- .note.nv.cuinfo           --------------------------
	.section	.note.nv.cuinfo,"",@"SHT_NOTE"
	.sectionflags	@"SHF_NOTE_NV_CUINFO"
        /*0018*/ 	.short	0x0002
        /*001a*/ 	.short	0x0064
        /*001c*/ 	.short	0x0082
	.zero		2


//--------------------- .nv.info                  --------------------------
	.section	.nv.info,"",@"SHT_CUDA_INFO"
	.align	4


	//----- nvinfo : EIATTR_REGCOUNT
	.align		4
        /*0000*/ 	.byte	0x04, 0x2f
        /*0002*/ 	.short	(.L_1 - .L_0)
	.align		4
.L_0:
        /*0004*/ 	.word	index@(_Z21vector_initializationPfS_S_S_S_S_S_i)
        /*0008*/ 	.word	0x00000016


	//----- nvinfo : EIATTR_FRAME_SIZE
	.align		4
.L_1:
        /*000c*/ 	.byte	0x04, 0x11
        /*000e*/ 	.short	(.L_3 - .L_2)
	.align		4
.L_2:
        /*0010*/ 	.word	index@(_Z21vector_initializationPfS_S_S_S_S_S_i)
        /*0014*/ 	.word	0x00000000


	//----- nvinfo : EIATTR_REGCOUNT
	.align		4
.L_3:
        /*0018*/ 	.byte	0x04, 0x2f
        /*001a*/ 	.short	(.L_5 - .L_4)
	.align		4
.L_4:
        /*001c*/ 	.word	index@(_Z9squareErrPfS_S_ffi)
        /*0020*/ 	.word	0x0000000e


	//----- nvinfo : EIATTR_FRAME_SIZE
	.align		4
.L_5:
        /*0024*/ 	.byte	0x04, 0x11
        /*0026*/ 	.short	(.L_7 - .L_6)
	.align		4
.L_6:
        /*0028*/ 	.word	index@(_Z9squareErrPfS_S_ffi)
        /*002c*/ 	.word	0x00000000


	//----- nvinfo : EIATTR_MIN_STACK_SIZE
	.align		4
.L_7:
        /*0030*/ 	.byte	0x04, 0x12
        /*0032*/ 	.short	(.L_9 - .L_8)
	.align		4
.L_8:
        /*0034*/ 	.word	index@(_Z9squareErrPfS_S_ffi)
        /*0038*/ 	.word	0x00000000


	//----- nvinfo : EIATTR_MIN_STACK_SIZE
	.align		4
.L_9:
        /*003c*/ 	.byte	0x04, 0x12
        /*003e*/ 	.short	(.L_11 - .L_10)
	.align		4
.L_10:
        /*0040*/ 	.word	index@(_Z21vector_initializationPfS_S_S_S_S_S_i)
        /*0044*/ 	.word	0x00000000
.L_11:


//--------------------- .nv.compat                --------------------------
	.section	.nv.compat,"",@"SHT_CUDA_COMPAT_INFO"
	.align	4
        /*0000*/ 	.byte	0x02, 0x09, 0x00, 0x00, 0x02, 0x02, 0x01, 0x00, 0x02, 0x05, 0x05, 0x00, 0x03, 0x07, 0x01, 0x01
        /*0010*/ 	.byte	0x02, 0x03, 0x00, 0x00, 0x02, 0x06, 0x01, 0x00, 0x04, 0x0b, 0x08, 0x00, 0x09, 0x00, 0x00, 0x00
        /*0020*/ 	.byte	0x00, 0x00, 0x00, 0x00


//--------------------- .nv.info._Z9squareErrPfS_S_ffi --------------------------
	.section	.nv.info._Z9squareErrPfS_S_ffi,"",@"SHT_CUDA_INFO"
	.sectionflags	@""
	.align	4


	//----- nvinfo : EIATTR_CUDA_API_VERSION
	.align		4
        /*0000*/ 	.byte	0x04, 0x37
        /*0002*/ 	.short	(.L_13 - .L_12)
.L_12:
        /*0004*/ 	.word	0x00000082


	//----- nvinfo : EIATTR_KPARAM_INFO
	.align		4
.L_13:
        /*0008*/ 	.byte	0x04, 0x17
        /*000a*/ 	.short	(.L_15 - .L_14)
.L_14:
        /*000c*/ 	.word	0x00000000
        /*0010*/ 	.short	0x0005
        /*0012*/ 	.short	0x0020
        /*0014*/ 	.byte	0x00, 0xf0, 0x11, 0x00


	//----- nvinfo : EIATTR_KPARAM_INFO
	.align		4
.L_15:
        /*0018*/ 	.byte	0x04, 0x17
        /*001a*/ 	.short	(.L_17 - .L_16)
.L_16:
        /*001c*/ 	.word	0x00000000
        /*0020*/ 	.short	0x0004
        /*0022*/ 	.short	0x001c
        /*0024*/ 	.byte	0x00, 0xf0, 0x11, 0x00


	//----- nvinfo : EIATTR_KPARAM_INFO
	.align		4
.L_17:
        /*0028*/ 	.byte	0x04, 0x17
        /*002a*/ 	.short	(.L_19 - .L_18)
.L_18:
        /*002c*/ 	.word	0x00000000
        /*0030*/ 	.short	0x0003
        /*0032*/ 	.short	0x0018
        /*0034*/ 	.byte	0x00, 0xf0, 0x11, 0x00


	//----- nvinfo : EIATTR_KPARAM_INFO
	.align		4
.L_19:
        /*0038*/ 	.byte	0x04, 0x17
        /*003a*/ 	.short	(.L_21 - .L_20)
.L_20:
        /*003c*/ 	.word	0x00000000
        /*0040*/ 	.short	0x0002
        /*0042*/ 	.short	0x0010
        /*0044*/ 	.byte	0x00, 0xf5, 0x21, 0x00


	//----- nvinfo : EIATTR_KPARAM_INFO
	.align		4
.L_21:
        /*0048*/ 	.byte	0x04, 0x17
        /*004a*/ 	.short	(.L_23 - .L_22)
.L_22:
        /*004c*/ 	.word	0x00000000
        /*0050*/ 	.short	0x0001
        /*0052*/ 	.short	0x0008
        /*0054*/ 	.byte	0x00, 0xf5, 0x21, 0x00


	//----- nvinfo : EIATTR_KPARAM_INFO
	.align		4
.L_23:
        /*0058*/ 	.byte	0x04, 0x17
        /*005a*/ 	.short	(.L_25 - .L_24)
.L_24:
        /*005c*/ 	.word	0x00000000
        /*0060*/ 	.short	0x0000
        /*0062*/ 	.short	0x0000
        /*0064*/ 	.byte	0x00, 0xf5, 0x21, 0x00


	//----- nvinfo : EIATTR_SPARSE_MMA_MASK
	.align		4
.L_25:
        /*0068*/ 	.byte	0x03, 0x50
        /*006a*/ 	.short	0x0000


	//----- nvinfo : EIATTR_MAXREG_COUNT
	.align		4
        /*006c*/ 	.byte	0x03, 0x1b
        /*006e*/ 	.short	0x00ff


	//----- nvinfo : EIATTR_MERCURY_ISA_VERSION
	.align		4
        /*0070*/ 	.byte	0x03, 0x5f
        /*0072*/ 	.short	0x0101


	//----- nvinfo : EIATTR_VRC_CTA_INIT_COUNT
	.align		4
        /*0074*/ 	.byte	0x02, 0x4a
	.zero		1
	.zero		1


	//----- nvinfo : EIATTR_EXIT_INSTR_OFFSETS
	.align		4
        /*0078*/ 	.byte	0x04, 0x1c
        /*007a*/ 	.short	(.L_27 - .L_26)


	//   ....[0]....
.L_26:
        /*007c*/ 	.word	0x00000070


	//   ....[1]....
        /*0080*/ 	.word	0x00000160


	//----- nvinfo : EIATTR_CBANK_PARAM_SIZE
	.align		4
.L_27:
        /*0084*/ 	.byte	0x03, 0x19
        /*0086*/ 	.short	0x0024


	//----- nvinfo : EIATTR_PARAM_CBANK
	.align		4
        /*0088*/ 	.byte	0x04, 0x0a
        /*008a*/ 	.short	(.L_29 - .L_28)
	.align		4
.L_28:
        /*008c*/ 	.word	index@(.nv.constant0._Z9squareErrPfS_S_ffi)
        /*0090*/ 	.short	0x0380
        /*0092*/ 	.short	0x0024


	//----- nvinfo : EIATTR_SW_WAR
	.align		4
.L_29:
        /*0094*/ 	.byte	0x04, 0x36
        /*0096*/ 	.short	(.L_31 - .L_30)
.L_30:
        /*0098*/ 	.word	0x00000008
.L_31:


//--------------------- .nv.info._Z21vector_initializationPfS_S_S_S_S_S_i --------------------------
	.section	.nv.info._Z21vector_initializationPfS_S_S_S_S_S_i,"",@"SHT_CUDA_INFO"
	.sectionflags	@""
	.align	4


	//----- nvinfo : EIATTR_CUDA_API_VERSION
	.align		4
        /*0000*/ 	.byte	0x04, 0x37
        /*0002*/ 	.short	(.L_33 - .L_32)
.L_32:
        /*0004*/ 	.word	0x00000082


	//----- nvinfo : EIATTR_KPARAM_INFO
	.align		4
.L_33:
        /*0008*/ 	.byte	0x04, 0x17
        /*000a*/ 	.short	(.L_35 - .L_34)
.L_34:
        /*000c*/ 	.word	0x00000000
        /*0010*/ 	.short	0x0007
        /*0012*/ 	.short	0x0038
        /*0014*/ 	.byte	0x00, 0xf0, 0x11, 0x00


	//----- nvinfo : EIATTR_KPARAM_INFO
	.align		4
.L_35:
        /*0018*/ 	.byte	0x04, 0x17
        /*001a*/ 	.short	(.L_37 - .L_36)
.L_36:
        /*001c*/ 	.word	0x00000000
        /*0020*/ 	.short	0x0006
        /*0022*/ 	.short	0x0030
        /*0024*/ 	.byte	0x00, 0xf5, 0x21, 0x00


	//----- nvinfo : EIATTR_KPARAM_INFO
	.align		4
.L_37:
        /*0028*/ 	.byte	0x04, 0x17
        /*002a*/ 	.short	(.L_39 - .L_38)
.L_38:
        /*002c*/ 	.word	0x00000000
        /*0030*/ 	.short	0x0005
        /*0032*/ 	.short	0x0028
        /*0034*/ 	.byte	0x00, 0xf5, 0x21, 0x00


	//----- nvinfo : EIATTR_KPARAM_INFO
	.align		4
.L_39:
        /*0038*/ 	.byte	0x04, 0x17
        /*003a*/ 	.short	(.L_41 - .L_40)
.L_40:
        /*003c*/ 	.word	0x00000000
        /*0040*/ 	.short	0x0004
        /*0042*/ 	.short	0x0020
        /*0044*/ 	.byte	0x00, 0xf5, 0x21, 0x00


	//----- nvinfo : EIATTR_KPARAM_INFO
	.align		4
.L_41:
        /*0048*/ 	.byte	0x04, 0x17
        /*004a*/ 	.short	(.L_43 - .L_42)
.L_42:
        /*004c*/ 	.word	0x00000000
        /*0050*/ 	.short	0x0003
        /*0052*/ 	.short	0x0018
        /*0054*/ 	.byte	0x00, 0xf5, 0x21, 0x00


	//----- nvinfo : EIATTR_KPARAM_INFO
	.align		4
.L_43:
        /*0058*/ 	.byte	0x04, 0x17
        /*005a*/ 	.short	(.L_45 - .L_44)
.L_44:
        /*005c*/ 	.word	0x00000000
        /*0060*/ 	.short	0x0002
        /*0062*/ 	.short	0x0010
        /*0064*/ 	.byte	0x00, 0xf5, 0x21, 0x00


	//----- nvinfo : EIATTR_KPARAM_INFO
	.align		4
.L_45:
        /*0068*/ 	.byte	0x04, 0x17
        /*006a*/ 	.short	(.L_47 - .L_46)
.L_46:
        /*006c*/ 	.word	0x00000000
        /*0070*/ 	.short	0x0001
        /*0072*/ 	.short	0x0008
        /*0074*/ 	.byte	0x00, 0xf5, 0x21, 0x00


	//----- nvinfo : EIATTR_KPARAM_INFO
	.align		4
.L_47:
        /*0078*/ 	.byte	0x04, 0x17
        /*007a*/ 	.short	(.L_49 - .L_48)
.L_48:
        /*007c*/ 	.word	0x00000000
        /*0080*/ 	.short	0x0000
        /*0082*/ 	.short	0x0000
        /*0084*/ 	.byte	0x00, 0xf5, 0x21, 0x00


	//----- nvinfo : EIATTR_SPARSE_MMA_MASK
	.align		4
.L_49:
        /*0088*/ 	.byte	0x03, 0x50
        /*008a*/ 	.short	0x0000


	//----- nvinfo : EIATTR_MAXREG_COUNT
	.align		4
        /*008c*/ 	.byte	0x03, 0x1b
        /*008e*/ 	.short	0x00ff


	//----- nvinfo : EIATTR_MERCURY_ISA_VERSION
	.align		4
        /*0090*/ 	.byte	0x03, 0x5f
        /*0092*/ 	.short	0x0101


	//----- nvinfo : EIATTR_VRC_CTA_INIT_COUNT
	.align		4
        /*0094*/ 	.byte	0x02, 0x4a
	.zero		1
	.zero		1


	//----- nvinfo : EIATTR_EXIT_INSTR_OFFSETS
	.align		4
        /*0098*/ 	.byte	0x04, 0x1c
        /*009a*/ 	.short	(.L_51 - .L_50)


	//   ....[0]....
.L_50:
        /*009c*/ 	.word	0x00000070


	//   ....[1]....
        /*00a0*/ 	.word	0x00000250


	//----- nvinfo : EIATTR_CBANK_PARAM_SIZE
	.align		4
.L_51:
        /*00a4*/ 	.byte	0x03, 0x19
        /*00a6*/ 	.short	0x003c


	//----- nvinfo : EIATTR_PARAM_CBANK
	.align		4
        /*00a8*/ 	.byte	0x04, 0x0a
        /*00aa*/ 	.short	(.L_53 - .L_52)
	.align		4
.L_52:
        /*00ac*/ 	.word	index@(.nv.constant0._Z21vector_initializationPfS_S_S_S_S_S_i)
        /*00b0*/ 	.short	0x0380
        /*00b2*/ 	.short	0x003c


	//----- nvinfo : EIATTR_SW_WAR
	.align		4
.L_53:
        /*00b4*/ 	.byte	0x04, 0x36
        /*00b6*/ 	.short	(.L_55 - .L_54)
.L_54:
        /*00b8*/ 	.word	0x00000008
.L_55:


//--------------------- .nv.callgraph             --------------------------
	.section	.nv.callgraph,"",@"SHT_CUDA_CALLGRAPH"
	.align	4
	.sectionentsize	8
	.align		4
        /*0000*/ 	.word	0x00000000
	.align		4
        /*0004*/ 	.word	0xffffffff
	.align		4
        /*0008*/ 	.word	0x00000000
	.align		4
        /*000c*/ 	.word	0xfffffffe
	.align		4
        /*0010*/ 	.word	0x00000000
	.align		4
        /*0014*/ 	.word	0xfffffffd
	.align		4
        /*0018*/ 	.word	0x00000000
	.align		4
        /*001c*/ 	.word	0xfffffffc


//--------------------- .text._Z9squareErrPfS_S_ffi --------------------------
	.section	.text._Z9squareErrPfS_S_ffi,"ax",@progbits
	.align	128
        .global         _Z9squareErrPfS_S_ffi
        .type           _Z9squareErrPfS_S_ffi,@function
        .size           _Z9squareErrPfS_S_ffi,(.L_x_2 - _Z9squareErrPfS_S_ffi)
        .other          _Z9squareErrPfS_S_ffi,@"STO_CUDA_ENTRY STV_DEFAULT"
_Z9squareErrPfS_S_ffi:
.text._Z9squareErrPfS_S_ffi:
[----:B------:R-:W-:Y:S01]  /*0000*/  LDC R1, c[0x0][0x37c] ;  /* 0x0000df00ff017b82 */ /* 0x000fe20000000800 */
[----:B------:R-:W0:Y:S01]  /*0010*/  S2R R9, SR_CTAID.X ;  /* 0x0000000000097919 */ /* 0x000e220000002500 */
[----:B------:R-:W0:Y:S01]  /*0020*/  LDCU UR4, c[0x0][0x360] ;  /* 0x00006c00ff0477ac */ /* 0x000e220008000800 */
[----:B------:R-:W0:Y:S01]  /*0030*/  S2R R0, SR_TID.X ;  /* 0x0000000000007919 */ /* 0x000e220000002100 */
[----:B------:R-:W1:Y:S01]  /*0040*/  LDCU UR5, c[0x0][0x3a0] ;  /* 0x00007400ff0577ac */ /* 0x000e620008000800 */
[----:B0-----:R-:W-:-:S05]  /*0050*/  IMAD R9, R9, UR4, R0 ;  /* 0x0000000409097c24 */ /* 0x001fca000f8e0200 */
[----:B-1----:R-:W-:-:S13]  /*0060*/  ISETP.GE.AND P0, PT, R9, UR5, PT ;  /* 0x0000000509007c0c */ /* 0x002fda000bf06270 */
[----:B------:R-:W-:Y:S05]  /*0070*/  @P0 EXIT ;  /* 0x000000000000094d */ /* 0x000fea0003800000 */
[----:B------:R-:W0:Y:S01]  /*0080*/  LDC.64 R2, c[0x0][0x380] ;  /* 0x0000e000ff027b82 */ /* 0x000e220000000a00 */
[----:B------:R-:W1:Y:S07]  /*0090*/  LDCU.64 UR4, c[0x0][0x358] ;  /* 0x00006b00ff0477ac */ /* 0x000e6e0008000a00 */
[----:B------:R-:W2:Y:S08]  /*00a0*/  LDC.64 R4, c[0x0][0x388] ;  /* 0x0000e200ff047b82 */ /* 0x000eb00000000a00 */
[----:B------:R-:W3:Y:S01]  /*00b0*/  LDC.64 R10, c[0x0][0x398] ;  /* 0x0000e600ff0a7b82 */ /* 0x000ee20000000a00 */
[----:B0-----:R-:W-:-:S07]  /*00c0*/  IMAD.WIDE R2, R9, 0x4, R2 ;  /* 0x0000000409027825 */ /* 0x001fce00078e0202 */
[----:B------:R-:W0:Y:S01]  /*00d0*/  LDC.64 R6, c[0x0][0x390] ;  /* 0x0000e400ff067b82 */ /* 0x000e220000000a00 */
[----:B-1----:R-:W3:Y:S01]  /*00e0*/  LDG.E R2, desc[UR4][R2.64] ;  /* 0x0000000402027981 */ /* 0x002ee2000c1e1900 */
[----:B--2---:R-:W-:-:S06]  /*00f0*/  IMAD.WIDE R4, R9, 0x4, R4 ;  /* 0x0000000409047825 */ /* 0x004fcc00078e0204 */
[----:B------:R-:W2:Y:S01]  /*0100*/  LDG.E R5, desc[UR4][R4.64] ;  /* 0x0000000404057981 */ /* 0x000ea2000c1e1900 */
[----:B0-----:R-:W-:-:S04]  /*0110*/  IMAD.WIDE R6, R9, 0x4, R6 ;  /* 0x0000000409067825 */ /* 0x001fc800078e0206 */
[----:B---3--:R-:W-:-:S04]  /*0120*/  FFMA R0, R2, R10, R11 ;  /* 0x0000000a02007223 */ /* 0x008fc8000000000b */
[----:B--2---:R-:W-:-:S04]  /*0130*/  FADD R0, R0, -R5 ;  /* 0x8000000500007221 */ /* 0x004fc80000000000 */
[----:B------:R-:W-:-:S05]  /*0140*/  FMUL R9, R0, R0 ;  /* 0x0000000000097220 */ /* 0x000fca0000400000 */
[----:B------:R-:W-:Y:S01]  /*0150*/  STG.E desc[UR4][R6.64], R9 ;  /* 0x0000000906007986 */ /* 0x000fe2000c101904 */
[----:B------:R-:W-:Y:S05]  /*0160*/  EXIT ;  /* 0x000000000000794d */ /* 0x000fea0003800000 */
.L_x_0:
[----:B------:R-:W-:-:S00]  /*0170*/  BRA `(.L_x_0) ;  /* 0xfffffffc00fc7947 */ /* 0x000fc0000383ffff */
[----:B------:R-:W-:-:S00]  /*0180*/  NOP ;  /* 0x0000000000007918 */ /* 0x000fc00000000000 */
[----:B------:R-:W-:-:S00]  /*0190*/  NOP ;  /* 0x0000000000007918 */ /* 0x000fc00000000000 */
[----:B------:R-:W-:-:S00]  /*01a0*/  NOP ;  /* 0x0000000000007918 */ /* 0x000fc00000000000 */
[----:B------:R-:W-:-:S00]  /*01b0*/  NOP ;  /* 0x0000000000007918 */ /* 0x000fc00000000000 */
[----:B------:R-:W-:-:S00]  /*01c0*/  NOP ;  /* 0x0000000000007918 */ /* 0x000fc00000000000 */
[----:B------:R-:W-:-:S00]  /*01d0*/  NOP ;  /* 0x0000000000007918 */ /* 0x000fc00000000000 */
[----:B------:R-:W-:-:S00]  /*01e0*/  NOP ;  /* 0x0000000000007918 */ /* 0x000fc00000000000 */
[----:B------:R-:W-:-:S00]  /*01f0*/  NOP ;  /* 0x0000000000007918 */ /* 0x000fc00000000000 */
.L_x_2:


//--------------------- .text._Z21vector_initializationPfS_S_S_S_S_S_i --------------------------
	.section	.text._Z21vector_initializationPfS_S_S_S_S_S_i,"ax",@progbits
	.align	128
        .global         _Z21vector_initializationPfS_S_S_S_S_S_i
        .type           _Z21vector_initializationPfS_S_S_S_S_S_i,@function
        .size           _Z21vector_initializationPfS_S_S_S_S_S_i,(.L_x_3 - _Z21vector_initializationPfS_S_S_S_S_S_i)
        .other          _Z21vector_initializationPfS_S_S_S_S_S_i,@"STO_CUDA_ENTRY STV_DEFAULT"
_Z21vector_initializationPfS_S_S_S_S_S_i:
.text._Z21vector_initializationPfS_S_S_S_S_S_i:
        /* <DEDUP_REMOVED lines=14> */
[----:B-1----:R-:W4:Y:S01]  /*00e0*/  LDG.E R8, desc[UR4][R4.64] ;  /* 0x0000000404087981 */ /* 0x002f22000c1e1900 */
[----:B--2---:R-:W-:-:S06]  /*00f0*/  IMAD.WIDE R2, R0, 0x4, R2 ;  /* 0x0000000400027825 */ /* 0x004fcc00078e0202 */
[----:B------:R-:W1:Y:S01]  /*0100*/  LDC.64 R12, c[0x0][0x3a8] ;  /* 0x0000ea00ff0c7b82 */ /* 0x000e620000000a00 */
[----:B------:R-:W4:Y:S01]  /*0110*/  LDG.E R9, desc[UR4][R2.64] ;  /* 0x0000000402097981 */ /* 0x000f22000c1e1900 */
[----:B---3--:R-:W-:-:S04]  /*0120*/  IMAD.WIDE R6, R0, 0x4, R6 ;  /* 0x0000000400067825 */ /* 0x008fc800078e0206 */
[----:B----4-:R-:W-:Y:S02]  /*0130*/  FMUL R15, R8, R9 ;  /* 0x00000009080f7220 */ /* 0x010fe40000400000 */
[----:B------:R-:W2:Y:S03]  /*0140*/  LDC.64 R8, c[0x0][0x398] ;  /* 0x0000e600ff087b82 */ /* 0x000ea60000000a00 */
[----:B------:R1:W-:Y:S04]  /*0150*/  STG.E desc[UR4][R6.64], R15 ;  /* 0x0000000f06007986 */ /* 0x0003e8000c101904 */
[----:B------:R-:W3:Y:S01]  /*0160*/  LDG.E R17, desc[UR4][R4.64] ;  /* 0x0000000404117981 */ /* 0x000ee2000c1e1900 */
[----:B--2---:R-:W-:-:S05]  /*0170*/  IMAD.WIDE R8, R0, 0x4, R8 ;  /* 0x0000000400087825 */ /* 0x004fca00078e0208 */
[----:B---3--:R2:W-:Y:S04]  /*0180*/  STG.E desc[UR4][R8.64], R17 ;  /* 0x0000001108007986 */ /* 0x0085e8000c101904 */
[----:B------:R-:W3:Y:S01]  /*0190*/  LDG.E R19, desc[UR4][R2.64] ;  /* 0x0000000402137981 */ /* 0x000ee2000c1e1900 */
[----:B0-----:R-:W-:-:S04]  /*01a0*/  IMAD.WIDE R10, R0, 0x4, R10 ;  /* 0x00000004000a7825 */ /* 0x001fc800078e020a */
[----:B-1----:R-:W-:Y:S01]  /*01b0*/  IMAD.WIDE R6, R0, 0x4, R12 ;  /* 0x0000000400067825 */ /* 0x002fe200078e020c */
[----:B--2---:R-:W0:Y:S01]  /*01c0*/  LDC.64 R8, c[0x0][0x3b0] ;  /* 0x0000ec00ff087b82 */ /* 0x004e220000000a00 */
[----:B---3--:R-:W-:Y:S04]  /*01d0*/  STG.E desc[UR4][R10.64], R19 ;  /* 0x000000130a007986 */ /* 0x008fe8000c101904 */
[----:B------:R-:W2:Y:S02]  /*01e0*/  LDG.E R14, desc[UR4][R4.64] ;  /* 0x00000004040e7981 */ /* 0x000ea4000c1e1900 */
[----:B--2---:R-:W-:-:S05]  /*01f0*/  FMUL R13, R14, R14 ;  /* 0x0000000e0e0d7220 */ /* 0x004fca0000400000 */
[----:B------:R-:W-:Y:S04]  /*0200*/  STG.E desc[UR4][R6.64], R13 ;  /* 0x0000000d06007986 */ /* 0x000fe8000c101904 */
[----:B------:R-:W2:Y:S01]  /*0210*/  LDG.E R12, desc[UR4][R2.64] ;  /* 0x00000004020c7981 */ /* 0x000ea2000c1e1900 */
[----:B0-----:R-:W-:-:S04]  /*0220*/  IMAD.WIDE R8, R0, 0x4, R8 ;  /* 0x0000000400087825 */ /* 0x001fc800078e0208 */
[----:B--2---:R-:W-:-:S05]  /*0230*/  FMUL R15, R12, R12 ;  /* 0x0000000c0c0f7220 */ /* 0x004fca0000400000 */
[----:B------:R-:W-:Y:S01]  /*0240*/  STG.E desc[UR4][R8.64], R15 ;  /* 0x0000000f08007986 */ /* 0x000fe2000c101904 */
[----:B------:R-:W-:Y:S05]  /*0250*/  EXIT ;  /* 0x000000000000794d */ /* 0x000fea0003800000 */
.L_x_1:
        /* <DEDUP_REMOVED lines=10> */
.L_x_3:


//--------------------- .nv.shared.reserved.0     --------------------------
	.section	.nv.shared.reserved.0,"aw",@nobits
	.weak		__nv_reservedSMEM_offset_0_alias
	.size		__nv_reservedSMEM_offset_0_alias, 0, 64
	.other		__nv_reservedSMEM_offset_0_alias,@"STO_CUDA_RESERVED_SHARED STV_DEFAULT"
__nv_reservedSMEM_offset_0_alias:
	.zero		0
	.zero		64


//--------------------- .nv.constant0._Z9squareErrPfS_S_ffi --------------------------
	.section	.nv.constant0._Z9squareErrPfS_S_ffi,"a",@progbits
	.sectionflags	@""
	.align	4
.nv.constant0._Z9squareErrPfS_S_ffi:
	.zero		932


//--------------------- .nv.constant0._Z21vector_initializationPfS_S_S_S_S_S_i --------------------------
	.section	.nv.constant0._Z21vector_initializationPfS_S_S_S_S_S_i,"a",@progbits
	.sectionflags	@""
	.align	4
.nv.constant0._Z21vector_initializationPfS_S_S_S_S_S_i:
	.zero		956


//--------------------- SYMBOLS --------------------------

	.type		.nv.reservedSmem.offset0,@object
	.size		.nv.reservedSmem.offset0,0x4
